//
// Generated by NVIDIA NVVM Compiler
//
// Compiler Build ID: CL-36424714
// Cuda compilation tools, release 13.0, V13.0.88
// Based on NVVM 20.0.0
//

.version 9.0
.target sm_100
.address_size 64

	// .globl	_Z8hwkernelv
.extern .func  (.param .b32 func_retval0) vprintf
(
	.param .b64 vprintf_param_0,
	.param .b64 vprintf_param_1
)
;
.global .align 1 .b8 $str[14] = {72, 101, 108, 108, 111, 32, 87, 111, 114, 108, 100, 33, 10};

.visible .entry _Z8hwkernelv()
{
	.reg .b32 	%r<3>;
	.reg .b64 	%rd<3>;

	mov.u64 	%rd1, $str;
	cvta.global.u64 	%rd2, %rd1;
	{ // callseq 0, 0
	.param .b64 param0;
	st.param.b64 	[param0], %rd2;
	.param .b64 param1;
	st.param.b64 	[param1], 0;
	.param .b32 retval0;
	call.uni (retval0), 
	vprintf, 
	(
	param0, 
	param1
	);
	ld.param.b32 	%r1, [retval0];
	} // callseq 0
	ret;

}


// ===== COMPILED SASS (sm_100) =====

	.target	sm_100

	.elftype	@"ET_EXEC"


//--------------------- .note.nv.tkinfo           --------------------------
	.section	.note.nv.tkinfo,"",@"SHT_NOTE"
	.sectionflags	@"SHF_NOTE_NV_TKINFO"
	.tkinfo
        /*0018*/ 	.word	0x00000002
        /*0030*/ 	.string	""
        /*0030*/ 	.string	"ptxas"
        /*0030*/ 	.string	"Cuda compilation tools, release 13.0, V13.0.88"
        /*0030*/ 	.string	"Build cuda_13.0.r13.0/compiler.36424714_0"
        /*0030*/ 	.string	"-arch sm_100 -m 64 "



//--------------------- .note.nv.cuinfo           --------------------------
	.section	.note.nv.cuinfo,"",@"SHT_NOTE"
	.sectionflags	@"SHF_NOTE_NV_CUINFO"
        /*0018*/ 	.short	0x0002
        /*001a*/ 	.short	0x0064
        /*001c*/ 	.short	0x0082
	.zero		2


//--------------------- .nv.info                  --------------------------
	.section	.nv.info,"",@"SHT_CUDA_INFO"
	.align	4


	//----- nvinfo : EIATTR_REGCOUNT
	.align		4
        /*0000*/ 	.byte	0x04, 0x2f
        /*0002*/ 	.short	(.L_2 - .L_1)
	.align		4
.L_1:
        /*0004*/ 	.word	index@(_Z8hwkernelv)
        /*0008*/ 	.word	0x00000018


	//----- nvinfo : EIATTR_FRAME_SIZE
	.align		4
.L_2:
        /*000c*/ 	.byte	0x04, 0x11
        /*000e*/ 	.short	(.L_4 - .L_3)
	.align		4
.L_3:
        /*0010*/ 	.word	index@(_Z8hwkernelv)
        /*0014*/ 	.word	0x00000000


	//----- nvinfo : EIATTR_MIN_STACK_SIZE
	.align		4
.L_4:
        /*0018*/ 	.byte	0x04, 0x12
        /*001a*/ 	.short	(.L_6 - .L_5)
	.align		4
.L_5:
        /*001c*/ 	.word	index@(_Z8hwkernelv)
        /*0020*/ 	.word	0x00000000
.L_6:


//--------------------- .nv.compat                --------------------------
	.section	.nv.compat,"",@"SHT_CUDA_COMPAT_INFO"
	.align	4
        /*0000*/ 	.byte	0x02, 0x09, 0x00, 0x00, 0x02, 0x02, 0x01, 0x00, 0x02, 0x05, 0x05, 0x00, 0x03, 0x07, 0x01, 0x01
        /*0010*/ 	.byte	0x02, 0x03, 0x00, 0x00, 0x02, 0x06, 0x01, 0x00, 0x04, 0x0b, 0x08, 0x00, 0x09, 0x00, 0x00, 0x00
        /*0020*/ 	.byte	0x00, 0x00, 0x00, 0x00


//--------------------- .nv.info._Z8hwkernelv     --------------------------
	.section	.nv.info._Z8hwkernelv,"",@"SHT_CUDA_INFO"
	.sectionflags	@""
	.align	4


	//----- nvinfo : EIATTR_CUDA_API_VERSION
	.align		4
        /*0000*/ 	.byte	0x04, 0x37
        /*0002*/ 	.short	(.L_8 - .L_7)
.L_7:
        /*0004*/ 	.word	0x00000082


	//----- nvinfo : EIATTR_SPARSE_MMA_MASK
	.align		4
.L_8:
        /*0008*/ 	.byte	0x03, 0x50
        /*000a*/ 	.short	0x0000


	//----- nvinfo : EIATTR_MAXREG_COUNT
	.align		4
        /*000c*/ 	.byte	0x03, 0x1b
        /*000e*/ 	.short	0x00ff


	//----- nvinfo : EIATTR_EXTERNS
	.align		4
        /*0010*/ 	.byte	0x04, 0x0f
        /*0012*/ 	.short	(.L_10 - .L_9)


	//   ....[0]....
	.align		4
.L_9:
        /*0014*/ 	.word	index@(vprintf)


	//----- nvinfo : EIATTR_MERCURY_ISA_VERSION
	.align		4
.L_10:
        /*0018*/ 	.byte	0x03, 0x5f
        /*001a*/ 	.short	0x0101


	//----- nvinfo : EIATTR_VRC_CTA_INIT_COUNT
	.align		4
        /*001c*/ 	.byte	0x02, 0x4a
	.zero		1
	.zero		1


	//----- nvinfo : EIATTR_SYSCALL_OFFSETS
	.align		4
        /*0020*/ 	.byte	0x04, 0x46
        /*0022*/ 	.short	(.L_12 - .L_11)


	//   ....[0]....
.L_11:
        /*0024*/ 	.word	0x00000080


	//----- nvinfo : EIATTR_EXIT_INSTR_OFFSETS
	.align		4
.L_12:
        /*0028*/ 	.byte	0x04, 0x1c
        /*002a*/ 	.short	(.L_14 - .L_13)


	//   ....[0]....
.L_13:
        /*002c*/ 	.word	0x00000090


	//----- nvinfo : EIATTR_SW_WAR
	.align		4
.L_14:
        /*0030*/ 	.byte	0x04, 0x36
        /*0032*/ 	.short	(.L_16 - .L_15)
.L_15:
        /*0034*/ 	.word	0x00000008
.L_16:


//--------------------- .nv.callgraph             --------------------------
	.section	.nv.callgraph,"",@"SHT_CUDA_CALLGRAPH"
	.align	4
	.sectionentsize	8
	.align		4
        /*0000*/ 	.word	0x00000000
	.align		4
        /*0004*/ 	.word	0xffffffff
	.align		4
        /*0008*/ 	.word	index@(_Z8hwkernelv)
	.align		4
        /*000c*/ 	.word	index@(vprintf)
	.align		4
        /*0010*/ 	.word	0x00000000
	.align		4
        /*0014*/ 	.word	0xfffffffe
	.align		4
        /*0018*/ 	.word	0x00000000
	.align		4
        /*001c*/ 	.word	0xfffffffd
	.align		4
        /*0020*/ 	.word	0x00000000
	.align		4
        /*0024*/ 	.word	0xfffffffc


//--------------------- .nv.constant4             --------------------------
	.section	.nv.constant4,"a",@progbits
	.align	8
	.align		8
.nv.constant4:
        /*0000*/ 	.dword	vprintf
	.align		8
        /*0008*/ 	.dword	$str


//--------------------- .text._Z8hwkernelv        --------------------------
	.section	.text._Z8hwkernelv,"ax",@progbits
	.align	128
        .global         _Z8hwkernelv
        .type           _Z8hwkernelv,@function
        .size           _Z8hwkernelv,(.L_x_2 - _Z8hwkernelv)
        .other          _Z8hwkernelv,@"STO_CUDA_ENTRY STV_DEFAULT"
_Z8hwkernelv:
.text._Z8hwkernelv:
[----:B------:R-:W0:Y:S01]  /*0000*/  LDC R1, c[0x0][0x37c] ;  /* 0x0000df00ff017b82 */ /* 0x000e220000000800 */
[----:B------:R-:W-:Y:S01]  /*0010*/  MOV R0, 0x0 ;  /* 0x0000000000007802 */ /* 0x000fe20000000f00 */
[----:B------:R-:W1:Y:S01]  /*0020*/  LDCU.64 UR4, c[0x4][0x8] ;  /* 0x01000100ff0477ac */ /* 0x000e620008000a00 */
[----:B------:R-:W-:-:S05]  /*0030*/  CS2R R6, SRZ ;  /* 0x0000000000067805 */ /* 0x000fca000001ff00 */
[----:B------:R2:W3:Y:S01]  /*0040*/  LDC.64 R2, c[0x4][R0] ;  /* 0x0100000000027b82 */ /* 0x0004e20000000a00 */
[----:B-1----:R-:W-:Y:S02]  /*0050*/  IMAD.U32 R4, RZ, RZ, UR4 ;  /* 0x00000004ff047e24 */ /* 0x002fe4000f8e00ff */
[----:B--2---:R-:W-:-:S07]  /*0060*/  IMAD.U32 R5, RZ, RZ, UR5 ;  /* 0x00000005ff057e24 */ /* 0x004fce000f8e00ff */
[----:B------:R-:W-:-:S07]  /*0070*/  LEPC R20, `(.L_x_0) ;  /* 0x000000001014794e */ /* 0x000fce0000000000 */
[----:B0--3--:R-:W-:Y:S05]  /*0080*/  CALL.ABS.NOINC R2 ;  /* 0x0000000002007343 */ /* 0x009fea0003c00000 */
.L_x_0:
[----:B------:R-:W-:Y:S05]  /*0090*/  EXIT ;  /* 0x000000000000794d */ /* 0x000fea0003800000 */
.L_x_1:
[----:B------:R-:W-:-:S00]  /*00a0*/  BRA `(.L_x_1) ;  /* 0xfffffffc00fc7947 */ /* 0x000fc0000383ffff */
[----:B------:R-:W-:-:S00]  /*00b0*/  NOP ;  /* 0x0000000000007918 */ /* 0x000fc00000000000 */
        /* <DEDUP_REMOVED lines=12> */
.L_x_2:


//--------------------- .nv.global.init           --------------------------
	.section	.nv.global.init,"aw",@progbits
.nv.global.init:
	.type		$str,@object
	.size		$str,(.L_0 - $str)
$str:
        /*0000*/ 	.byte	0x48, 0x65, 0x6c, 0x6c, 0x6f, 0x20, 0x57, 0x6f, 0x72, 0x6c, 0x64, 0x21, 0x0a, 0x00
.L_0:


//--------------------- .nv.shared.reserved.0     --------------------------
	.section	.nv.shared.reserved.0,"aw",@nobits
	.weak		__nv_reservedSMEM_offset_0_alias
	.size		__nv_reservedSMEM_offset_0_alias, 0, 64
	.other		__nv_reservedSMEM_offset_0_alias,@"STO_CUDA_RESERVED_SHARED STV_DEFAULT"
__nv_reservedSMEM_offset_0_alias:
	.zero		0
	.zero		64


//--------------------- .nv.constant0._Z8hwkernelv --------------------------
	.section	.nv.constant0._Z8hwkernelv,"a",@progbits
	.sectionflags	@""
	.align	4
.nv.constant0._Z8hwkernelv:
	.zero		896


//--------------------- SYMBOLS --------------------------

	.type		.nv.reservedSmem.offset0,@object
	.size		.nv.reservedSmem.offset0,0x4
	.type		vprintf,@function
